	.headerflags	@"EF_CUDA_TEXMODE_UNIFIED EF_CUDA_64BIT_ADDRESS EF_CUDA_ACCELERATORS EF_CUDA_SM90 EF_CUDA_VIRTUAL_SM(EF_CUDA_SM90)"
	.elftype	@"ET_EXEC"


//--------------------- .nv.info                  --------------------------
	.section	.nv.info,"",@"SHT_CUDA_INFO"
	.align	4


	//----- nvinfo : EIATTR_REGCOUNT
	.align		4
        /*0000*/ 	.byte	0x04, 0x2f
        /*0002*/ 	.short	(.L_2 - .L_1)
	.align		4
.L_1:
        /*0004*/ 	.word	index@(triton_poi_fused_add_constant_pad_nd_4)
        /*0008*/ 	.word	0x00000017


	//----- nvinfo : EIATTR_MIN_STACK_SIZE
	.align		4
.L_2:
        /*000c*/ 	.byte	0x04, 0x12
        /*000e*/ 	.short	(.L_4 - .L_3)
	.align		4
.L_3:
        /*0010*/ 	.word	index@(triton_poi_fused_add_constant_pad_nd_4)
        /*0014*/ 	.word	0x00000000


	//----- nvinfo : EIATTR_FRAME_SIZE
	.align		4
.L_4:
        /*0018*/ 	.byte	0x04, 0x11
        /*001a*/ 	.short	(.L_6 - .L_5)
	.align		4
.L_5:
        /*001c*/ 	.word	index@(triton_poi_fused_add_constant_pad_nd_4)
        /*0020*/ 	.word	0x00000000


	//----- nvinfo : EIATTR_MIN_STACK_SIZE
	.align		4
.L_6:
        /*0024*/ 	.byte	0x04, 0x12
        /*0026*/ 	.short	(.L_8 - .L_7)
	.align		4
.L_7:
        /*0028*/ 	.word	index@(triton_poi_fused_add_constant_pad_nd_4)
        /*002c*/ 	.word	0x00000000
.L_8:


//--------------------- .nv.info.triton_poi_fused_add_constant_pad_nd_4 --------------------------
	.section	.nv.info.triton_poi_fused_add_constant_pad_nd_4,"",@"SHT_CUDA_INFO"
	.sectionflags	@""
	.align	4


	//----- nvinfo : EIATTR_CUDA_API_VERSION
	.align		4
        /*0000*/ 	.byte	0x04, 0x37
        /*0002*/ 	.short	(.L_10 - .L_9)
.L_9:
        /*0004*/ 	.word	0x0000007c


	//----- nvinfo : EIATTR_KPARAM_INFO
	.align		4
.L_10:
        /*0008*/ 	.byte	0x04, 0x17
        /*000a*/ 	.short	(.L_12 - .L_11)
.L_11:
        /*000c*/ 	.word	0x00000000
        /*0010*/ 	.short	0x0005
        /*0012*/ 	.short	0x0028
        /*0014*/ 	.byte	0x00, 0xf0, 0x11, 0x00


	//----- nvinfo : EIATTR_KPARAM_INFO
	.align		4
.L_12:
        /*0018*/ 	.byte	0x04, 0x17
        /*001a*/ 	.short	(.L_14 - .L_13)
.L_13:
        /*001c*/ 	.word	0x00000000
        /*0020*/ 	.short	0x0004
        /*0022*/ 	.short	0x0020
        /*0024*/ 	.byte	0x00, 0xf4, 0x21, 0x00


	//----- nvinfo : EIATTR_KPARAM_INFO
	.align		4
.L_14:
        /*0028*/ 	.byte	0x04, 0x17
        /*002a*/ 	.short	(.L_16 - .L_15)
.L_15:
        /*002c*/ 	.word	0x00000000
        /*0030*/ 	.short	0x0003
        /*0032*/ 	.short	0x0018
        /*0034*/ 	.byte	0x00, 0xf4, 0x21, 0x00


	//----- nvinfo : EIATTR_KPARAM_INFO
	.align		4
.L_16:
        /*0038*/ 	.byte	0x04, 0x17
        /*003a*/ 	.short	(.L_18 - .L_17)
.L_17:
        /*003c*/ 	.word	0x00000000
        /*0040*/ 	.short	0x0002
        /*0042*/ 	.short	0x0010
        /*0044*/ 	.byte	0x00, 0xf4, 0x21, 0x00


	//----- nvinfo : EIATTR_KPARAM_INFO
	.align		4
.L_18:
        /*0048*/ 	.byte	0x04, 0x17
        /*004a*/ 	.short	(.L_20 - .L_19)
.L_19:
        /*004c*/ 	.word	0x00000000
        /*0050*/ 	.short	0x0001
        /*0052*/ 	.short	0x0008
        /*0054*/ 	.byte	0x00, 0xf4, 0x21, 0x00


	//----- nvinfo : EIATTR_KPARAM_INFO
	.align		4
.L_20:
        /*0058*/ 	.byte	0x04, 0x17
        /*005a*/ 	.short	(.L_22 - .L_21)
.L_21:
        /*005c*/ 	.word	0x00000000
        /*0060*/ 	.short	0x0000
        /*0062*/ 	.short	0x0000
        /*0064*/ 	.byte	0x00, 0xf4, 0x21, 0x00


	//----- nvinfo : EIATTR_SPARSE_MMA_MASK
	.align		4
.L_22:
        /*0068*/ 	.byte	0x03, 0x50
        /*006a*/ 	.short	0x0000


	//----- nvinfo : EIATTR_MAXREG_COUNT
	.align		4
        /*006c*/ 	.byte	0x03, 0x1b
        /*006e*/ 	.short	0x00ff


	//----- nvinfo : EIATTR_EXIT_INSTR_OFFSETS
	.align		4
        /*0070*/ 	.byte	0x04, 0x1c
        /*0072*/ 	.short	(.L_24 - .L_23)


	//   ....[0]....
.L_23:
        /*0074*/ 	.word	0x000005d0


	//   ....[1]....
        /*0078*/ 	.word	0x000005f0


	//----- nvinfo : EIATTR_REQNTID
	.align		4
.L_24:
        /*007c*/ 	.byte	0x04, 0x10
        /*007e*/ 	.short	(.L_26 - .L_25)
.L_25:
        /*0080*/ 	.word	0x00000080
        /*0084*/ 	.word	0x00000001
        /*0088*/ 	.word	0x00000001


	//----- nvinfo : EIATTR_CBANK_PARAM_SIZE
	.align		4
.L_26:
        /*008c*/ 	.byte	0x03, 0x19
        /*008e*/ 	.short	0x002c


	//----- nvinfo : EIATTR_PARAM_CBANK
	.align		4
        /*0090*/ 	.byte	0x04, 0x0a
        /*0092*/ 	.short	(.L_28 - .L_27)
	.align		4
.L_27:
        /*0094*/ 	.word	index@(.nv.constant0.triton_poi_fused_add_constant_pad_nd_4)
        /*0098*/ 	.short	0x0210
        /*009a*/ 	.short	0x002c


	//----- nvinfo : EIATTR_SW_WAR
	.align		4
.L_28:
        /*009c*/ 	.byte	0x04, 0x36
        /*009e*/ 	.short	(.L_30 - .L_29)
.L_29:
        /*00a0*/ 	.word	0x00000008
.L_30:


//--------------------- .nv.callgraph             --------------------------
	.section	.nv.callgraph,"",@"SHT_CUDA_CALLGRAPH"
	.align	4
	.sectionentsize	8
	.align		4
        /*0000*/ 	.word	0x00000000
	.align		4
        /*0004*/ 	.word	0xffffffff
	.align		4
        /*0008*/ 	.word	0x00000000
	.align		4
        /*000c*/ 	.word	0xfffffffe
	.align		4
        /*0010*/ 	.word	0x00000000
	.align		4
        /*0014*/ 	.word	0xfffffffd
	.align		4
        /*0018*/ 	.word	0x00000000
	.align		4
        /*001c*/ 	.word	0xfffffffc


//--------------------- .nv.constant4             --------------------------
	.section	.nv.constant4,"a",@progbits
	.align	8
	.align		8
.nv.constant4:
        /*0000*/ 	.dword	_$_str


//--------------------- .text.triton_poi_fused_add_constant_pad_nd_4 --------------------------
	.section	.text.triton_poi_fused_add_constant_pad_nd_4,"ax",@progbits
	.align	128
        .global         triton_poi_fused_add_constant_pad_nd_4
        .type           triton_poi_fused_add_constant_pad_nd_4,@function
        .size           triton_poi_fused_add_constant_pad_nd_4,(.L_x_1 - triton_poi_fused_add_constant_pad_nd_4)
        .other          triton_poi_fused_add_constant_pad_nd_4,@"STO_CUDA_ENTRY STV_DEFAULT"
triton_poi_fused_add_constant_pad_nd_4:
.text.triton_poi_fused_add_constant_pad_nd_4:
[----:B------:R-:W0:Y:S02]  /*0000*/  LDC R1, c[0x0][0x28] ;  /* 0x00000a00ff017b82 */ /* 0x000e240000000800 */
[----:B------:R-:W1:Y:S01]  /*0010*/  S2R R0, SR_TID.X ;  /* 0x0000000000007919 */ /* 0x000e620000002100 */
[----:B------:R-:W-:Y:S01]  /*0020*/  ULDC.64 UR4, c[0x0][0x208] ;  /* 0x0000820000047ab9 */ /* 0x000fe20000000a00 */
[----:B------:R-:W-:Y:S01]  /*0030*/  ULDC.64 UR6, c[0x0][0x210] ;  /* 0x0000840000067ab9 */ /* 0x000fe20000000a00 */
[----:B------:R-:W-:Y:S01]  /*0040*/  ULDC.64 UR8, c[0x0][0x228] ;  /* 0x00008a0000087ab9 */ /* 0x000fe20000000a00 */
[----:B------:R-:W2:Y:S01]  /*0050*/  S2R R3, SR_CTAID.X ;  /* 0x0000000000037919 */ /* 0x000ea20000002500 */
[----:B-1----:R-:W-:-:S05]  /*0060*/  IMAD.SHL.U32 R0, R0, 0x2, RZ ;  /* 0x0000000200007824 */ /* 0x002fca00078e00ff */
[----:B------:R-:W-:-:S05]  /*0070*/  LOP3.LUT R0, R0, 0xfe, RZ, 0xc0, !PT ;  /* 0x000000fe00007812 */ /* 0x000fca00078ec0ff */
[----:B--2---:R-:W-:-:S04]  /*0080*/  IMAD R0, R3, 0x100, R0 ;  /* 0x0000010003007824 */ /* 0x004fc800078e0200 */
[----:B------:R-:W-:-:S04]  /*0090*/  IMAD.HI R3, R0, 0x2aaaaaab, RZ ;  /* 0x2aaaaaab00037827 */ /* 0x000fc800078e02ff */
[C---:B------:R-:W-:Y:S01]  /*00a0*/  VIADD R2, R0.reuse, 0x1 ;  /* 0x0000000100027836 */ /* 0x040fe20000000000 */
[----:B------:R-:W-:Y:S01]  /*00b0*/  LEA.HI R3, R3, R3, RZ, 0x1 ;  /* 0x0000000303037211 */ /* 0x000fe200078f08ff */
[----:B------:R-:W-:-:S04]  /*00c0*/  IMAD.HI R7, R0, 0x38e38e39, RZ ;  /* 0x38e38e3900077827 */ /* 0x000fc800078e02ff */
[----:B------:R-:W-:Y:S01]  /*00d0*/  IMAD.HI R5, R2, 0x2aaaaaab, RZ ;  /* 0x2aaaaaab02057827 */ /* 0x000fe200078e02ff */
[----:B------:R-:W-:-:S03]  /*00e0*/  SHF.R.U32.HI R8, RZ, 0x1f, R7 ;  /* 0x0000001fff087819 */ /* 0x000fc60000011607 */
[----:B------:R-:W-:Y:S01]  /*00f0*/  IMAD.HI R4, R3, 0x2aaaaaab, RZ ;  /* 0x2aaaaaab03047827 */ /* 0x000fe200078e02ff */
[----:B------:R-:W-:Y:S02]  /*0100*/  LEA.HI R5, R5, R5, RZ, 0x1 ;  /* 0x0000000505057211 */ /* 0x000fe400078f08ff */
[----:B------:R-:W-:Y:S01]  /*0110*/  LEA.HI.SX32 R7, R7, R8, 0x1d ;  /* 0x0000000807077211 */ /* 0x000fe200078feaff */
[----:B------:R-:W-:Y:S01]  /*0120*/  IMAD R6, R3, -0x6, R0 ;  /* 0xfffffffa03067824 */ /* 0x000fe200078e0200 */
[----:B------:R-:W-:Y:S01]  /*0130*/  LEA.HI R4, R4, R4, RZ, 0x1 ;  /* 0x0000000404047211 */ /* 0x000fe200078f08ff */
[----:B------:R-:W-:Y:S02]  /*0140*/  IMAD R10, R5, -0x6, R2 ;  /* 0xfffffffa050a7824 */ /* 0x000fe400078e0202 */
[----:B------:R-:W-:Y:S01]  /*0150*/  VIADD R8, R6, 0xffffffff ;  /* 0xffffffff06087836 */ /* 0x000fe20000000000 */
[----:B------:R-:W-:Y:S01]  /*0160*/  SHF.R.S32.HI R14, RZ, 0x1f, R6 ;  /* 0x0000001fff0e7819 */ /* 0x000fe20000011406 */
[----:B------:R-:W-:-:S02]  /*0170*/  IMAD R9, R4, -0x6, R3 ;  /* 0xfffffffa04097824 */ /* 0x000fc400078e0203 */
[----:B------:R-:W1:Y:S01]  /*0180*/  LDC.64 R2, c[0x0][0x220] ;  /* 0x00008800ff027b82 */ /* 0x000e620000000a00 */
[----:B------:R-:W-:Y:S02]  /*0190*/  VIADD R12, R10, 0xffffffff ;  /* 0xffffffff0a0c7836 */ /* 0x000fe40000000000 */
[----:B------:R-:W-:Y:S02]  /*01a0*/  VIADD R11, R9, 0xffffffff ;  /* 0xffffffff090b7836 */ /* 0x000fe40000000000 */
[----:B------:R-:W-:Y:S02]  /*01b0*/  IMAD.SHL.U32 R13, R7, 0x10, RZ ;  /* 0x00000010070d7824 */ /* 0x000fe400078e00ff */
[----:B------:R-:W-:Y:S01]  /*01c0*/  IMAD.SHL.U32 R9, R9, 0x4, RZ ;  /* 0x0000000409097824 */ /* 0x000fe200078e00ff */
[C---:B------:R-:W-:Y:S01]  /*01d0*/  LOP3.LUT R8, R11.reuse, R8, RZ, 0xfc, !PT ;  /* 0x000000080b087212 */ /* 0x040fe200078efcff */
[----:B------:R-:W2:Y:S01]  /*01e0*/  LDC.64 R4, c[0x0][0x218] ;  /* 0x00008600ff047b82 */ /* 0x000ea20000000a00 */
[----:B------:R-:W-:-:S02]  /*01f0*/  LOP3.LUT R12, R11, R12, RZ, 0xfc, !PT ;  /* 0x0000000c0b0c7212 */ /* 0x000fc400078efcff */
[CC--:B------:R-:W-:Y:S02]  /*0200*/  IADD3 R11, P4, P5, R9.reuse, R13.reuse, R6 ;  /* 0x0000000d090b7210 */ /* 0x0c0fe40007d9e006 */
[----:B------:R-:W-:Y:S02]  /*0210*/  IADD3 R6, P2, P3, R9, R13, R10 ;  /* 0x0000000d09067210 */ /* 0x000fe40007b5e00a */
[----:B------:R-:W-:Y:S02]  /*0220*/  SHF.R.S32.HI R16, RZ, 0x1f, R13 ;  /* 0x0000001fff107819 */ /* 0x000fe4000001140d */
[----:B------:R-:W-:Y:S02]  /*0230*/  SHF.R.S32.HI R9, RZ, 0x1f, R9 ;  /* 0x0000001fff097819 */ /* 0x000fe40000011409 */
[----:B------:R-:W-:Y:S02]  /*0240*/  ISETP.GE.U32.AND P0, PT, R8, 0x4, PT ;  /* 0x000000040800780c */ /* 0x000fe40003f06070 */
[----:B------:R-:W-:-:S02]  /*0250*/  ISETP.GE.U32.AND P1, PT, R12, 0x4, PT ;  /* 0x000000040c00780c */ /* 0x000fc40003f26070 */
[-C--:B------:R-:W-:Y:S02]  /*0260*/  IADD3.X R8, R9, R16.reuse, R14, P4, P5 ;  /* 0x0000001009087210 */ /* 0x080fe400027ea40e */
[----:B------:R-:W-:Y:S02]  /*0270*/  CS2R R14, SRZ ;  /* 0x00000000000e7805 */ /* 0x000fe4000001ff00 */
[C---:B------:R-:W-:Y:S01]  /*0280*/  ISETP.LT.AND P5, PT, R0.reuse, 0x240, !P0 ;  /* 0x000002400000780c */ /* 0x040fe200047a1270 */
[----:B-1----:R-:W-:Y:S01]  /*0290*/  IMAD.WIDE R12, R7, 0x4, R2 ;  /* 0x00000004070c7825 */ /* 0x002fe200078e0202 */
[----:B------:R-:W-:Y:S02]  /*02a0*/  ISETP.LT.AND P4, PT, R0, 0x240, !P1 ;  /* 0x000002400000780c */ /* 0x000fe40004f81270 */
[----:B------:R-:W-:Y:S01]  /*02b0*/  SHF.R.S32.HI R10, RZ, 0x1f, R10 ;  /* 0x0000001fff0a7819 */ /* 0x000fe2000001140a */
[C---:B------:R-:W-:Y:S01]  /*02c0*/  IMAD.SHL.U32 R3, R11.reuse, 0x4, RZ ;  /* 0x000000040b037824 */ /* 0x040fe200078e00ff */
[----:B------:R-:W-:Y:S01]  /*02d0*/  SHF.L.U64.HI R19, R11, 0x2, R8 ;  /* 0x000000020b137819 */ /* 0x000fe20000010208 */
[----:B--2---:R-:W-:Y:S01]  /*02e0*/  IMAD.WIDE R4, R7, 0x4, R4 ;  /* 0x0000000407047825 */ /* 0x004fe200078e0204 */
[----:B------:R-:W-:-:S02]  /*02f0*/  IADD3.X R17, R9, R16, R10, P2, P3 ;  /* 0x0000001009117210 */ /* 0x000fc400017e640a */
[----:B------:R-:W-:-:S03]  /*0300*/  IADD3 R8, P2, R3, UR6, RZ ;  /* 0x0000000603087c10 */ /* 0x000fc6000ff5e0ff */
[----:B------:R-:W2:Y:S01]  /*0310*/  @P5 LDG.E.EL R14, desc[UR4][R12.64] ;  /* 0x000000040c0e5981 */ /* 0x000ea2000c2e1900 */
[----:B------:R-:W-:-:S03]  /*0320*/  SHF.L.U64.HI R17, R6, 0x2, R17 ;  /* 0x0000000206117819 */ /* 0x000fc60000010211 */
[----:B------:R1:W3:Y:S01]  /*0330*/  @P4 LDG.E.EL R15, desc[UR4][R12.64] ;  /* 0x000000040c0f4981 */ /* 0x0002e2000c2e1900 */
[----:B------:R-:W-:Y:S01]  /*0340*/  IMAD.SHL.U32 R6, R6, 0x4, RZ ;  /* 0x0000000406067824 */ /* 0x000fe200078e00ff */
[----:B------:R-:W-:Y:S01]  /*0350*/  IADD3.X R9, R19, UR7, RZ, P2, !PT ;  /* 0x0000000713097c10 */ /* 0x000fe200097fe4ff */
[----:B------:R-:W-:Y:S01]  /*0360*/  IMAD.MOV.U32 R7, RZ, RZ, RZ ;  /* 0x000000ffff077224 */ /* 0x000fe200078e00ff */
[----:B------:R-:W-:Y:S02]  /*0370*/  CS2R R10, SRZ ;  /* 0x00000000000a7805 */ /* 0x000fe4000001ff00 */
[----:B------:R-:W-:Y:S01]  /*0380*/  IADD3 R2, P2, R6, UR6, RZ ;  /* 0x0000000606027c10 */ /* 0x000fe2000ff5e0ff */
[----:B------:R-:W-:Y:S01]  /*0390*/  IMAD.MOV.U32 R18, RZ, RZ, RZ ;  /* 0x000000ffff127224 */ /* 0x000fe200078e00ff */
[----:B------:R-:W-:Y:S01]  /*03a0*/  IADD3 R16, P6, R6, UR8, RZ ;  /* 0x0000000806107c10 */ /* 0x000fe2000ffde0ff */
[----:B------:R4:W5:Y:S01]  /*03b0*/  @P5 LDG.E R7, desc[UR4][R8.64+-0x14] ;  /* 0xffffec0408075981 */ /* 0x000962000c1e1900 */
[----:B-1----:R-:W-:-:S02]  /*03c0*/  IADD3 R12, P3, R3, UR8, RZ ;  /* 0x00000008030c7c10 */ /* 0x002fc4000ff7e0ff */
[----:B------:R-:W-:Y:S01]  /*03d0*/  IADD3.X R3, R17, UR7, RZ, P2, !PT ;  /* 0x0000000711037c10 */ /* 0x000fe200097fe4ff */
[----:B------:R-:W-:Y:S01]  /*03e0*/  IMAD.MOV.U32 R6, RZ, RZ, RZ ;  /* 0x000000ffff067224 */ /* 0x000fe200078e00ff */
[----:B------:R-:W-:Y:S01]  /*03f0*/  IADD3.X R13, R19, UR9, RZ, P3, !PT ;  /* 0x00000009130d7c10 */ /* 0x000fe20009ffe4ff */
[----:B------:R-:W5:Y:S01]  /*0400*/  @P5 LDG.E.EL R10, desc[UR4][R4.64] ;  /* 0x00000004040a5981 */ /* 0x000f62000c2e1900 */
[----:B------:R-:W-:Y:S01]  /*0410*/  IADD3.X R17, R17, UR9, RZ, P6, !PT ;  /* 0x0000000911117c10 */ /* 0x000fe2000b7fe4ff */
[----:B----4-:R-:W-:Y:S02]  /*0420*/  IMAD.MOV.U32 R9, RZ, RZ, RZ ;  /* 0x000000ffff097224 */ /* 0x010fe400078e00ff */
[----:B------:R2:W4:Y:S04]  /*0430*/  @P4 LDG.E.EL R11, desc[UR4][R4.64] ;  /* 0x00000004040b4981 */ /* 0x000528000c2e1900 */
[----:B------:R-:W4:Y:S04]  /*0440*/  @P4 LDG.E R18, desc[UR4][R2.64+-0x14] ;  /* 0xffffec0402124981 */ /* 0x000f28000c1e1900 */
[----:B------:R-:W4:Y:S04]  /*0450*/  @P5 LDG.E R9, desc[UR4][R12.64+-0x14] ;  /* 0xffffec040c095981 */ /* 0x000f28000c1e1900 */
[----:B------:R-:W4:Y:S01]  /*0460*/  @P4 LDG.E R6, desc[UR4][R16.64+-0x14] ;  /* 0xffffec0410064981 */ /* 0x000f22000c1e1900 */
[----:B------:R-:W-:Y:S01]  /*0470*/  IMAD.MOV.U32 R20, RZ, RZ, 0x3d800000 ;  /* 0x3d800000ff147424 */ /* 0x000fe200078e00ff */
[----:B------:R-:W-:-:S02]  /*0480*/  ISETP.GE.AND P2, PT, R0, 0x240, PT ;  /* 0x000002400000780c */ /* 0x000fc40003f46270 */
[----:B--2---:R-:W-:Y:S02]  /*0490*/  SEL R5, R14, RZ, P5 ;  /* 0x000000ff0e057207 */ /* 0x004fe40002800000 */
[----:B---3--:R-:W-:-:S03]  /*04a0*/  SEL R15, R15, RZ, P4 ;  /* 0x000000ff0f0f7207 */ /* 0x008fc60002000000 */
[-C--:B------:R-:W-:Y:S02]  /*04b0*/  FFMA R8, R5, R20.reuse, 9.9999997473787516356e-06 ;  /* 0x3727c5ac05087423 */ /* 0x080fe40000000014 */
[----:B------:R-:W1:Y:S01]  /*04c0*/  LDC.64 R4, c[0x0][0x230] ;  /* 0x00008c00ff047b82 */ /* 0x000e620000000a00 */
[----:B------:R-:W-:-:S03]  /*04d0*/  FFMA R15, R15, R20, 9.9999997473787516356e-06 ;  /* 0x3727c5ac0f0f7423 */ /* 0x000fc60000000014 */
[----:B------:R-:W2:Y:S01]  /*04e0*/  MUFU.RSQ R8, R8 ;  /* 0x0000000800087308 */ /* 0x000ea20000001400 */
[----:B-----5:R-:W-:-:S07]  /*04f0*/  SEL R7, R7, RZ, P5 ;  /* 0x000000ff07077207 */ /* 0x020fce0002800000 */
[----:B------:R-:W3:Y:S01]  /*0500*/  MUFU.RSQ R15, R15 ;  /* 0x0000000f000f7308 */ /* 0x000ee20000001400 */
[----:B------:R-:W-:Y:S02]  /*0510*/  SEL R10, R10, RZ, P5 ;  /* 0x000000ff0a0a7207 */ /* 0x000fe40002800000 */
[----:B----4-:R-:W-:-:S03]  /*0520*/  SEL R11, R11, RZ, P4 ;  /* 0x000000ff0b0b7207 */ /* 0x010fc60002000000 */
[----:B------:R-:W-:Y:S01]  /*0530*/  FADD R7, R7, -R10 ;  /* 0x8000000a07077221 */ /* 0x000fe20000000000 */
[----:B------:R-:W-:Y:S01]  /*0540*/  SEL R18, R18, RZ, P4 ;  /* 0x000000ff12127207 */ /* 0x000fe20002000000 */
[----:B-1----:R-:W-:Y:S01]  /*0550*/  IMAD.WIDE R4, R0, 0x4, R4 ;  /* 0x0000000400047825 */ /* 0x002fe200078e0204 */
[----:B------:R-:W-:-:S03]  /*0560*/  SEL R9, R9, RZ, P5 ;  /* 0x000000ff09097207 */ /* 0x000fc60002800000 */
[----:B------:R-:W-:Y:S01]  /*0570*/  FADD R11, R18, -R11 ;  /* 0x8000000b120b7221 */ /* 0x000fe20000000000 */
[----:B------:R-:W-:Y:S01]  /*0580*/  SEL R6, R6, RZ, P4 ;  /* 0x000000ff06067207 */ /* 0x000fe20002000000 */
[----:B--2---:R-:W-:-:S04]  /*0590*/  FFMA R2, R8, R7, R9 ;  /* 0x0000000708027223 */ /* 0x004fc80000000009 */
[----:B---3--:R-:W-:Y:S01]  /*05a0*/  FFMA R6, R15, R11, R6 ;  /* 0x0000000b0f067223 */ /* 0x008fe20000000006 */
[----:B------:R-:W-:-:S04]  /*05b0*/  SEL R2, R2, RZ, !P0 ;  /* 0x000000ff02027207 */ /* 0x000fc80004000000 */
[----:B------:R-:W-:Y:S01]  /*05c0*/  SEL R3, R6, RZ, !P1 ;  /* 0x000000ff06037207 */ /* 0x000fe20004800000 */
[----:B------:R-:W-:Y:S06]  /*05d0*/  @P2 EXIT ;  /* 0x000000000000294d */ /* 0x000fec0003800000 */
[----:B------:R-:W-:Y:S01]  /*05e0*/  STG.E.64 desc[UR4][R4.64], R2 ;  /* 0x0000000204007986 */ /* 0x000fe2000c101b04 */
[----:B------:R-:W-:Y:S05]  /*05f0*/  EXIT ;  /* 0x000000000000794d */ /* 0x000fea0003800000 */
.L_x_0:
[----:B------:R-:W-:-:S00]  /*0600*/  BRA `(.L_x_0) ;  /* 0xfffffffc00fc7947 */ /* 0x000fc0000383ffff */
[----:B------:R-:W-:-:S00]  /*0610*/  NOP ;  /* 0x0000000000007918 */ /* 0x000fc00000000000 */
        /* <DEDUP_REMOVED lines=14> */
.L_x_1:


//--------------------- .nv.global.init           --------------------------
	.section	.nv.global.init,"aw",@progbits
.nv.global.init:
	.type		_$_str,@object
	.size		_$_str,(.L_0 - _$_str)
_$_str:
        /*0000*/ 	.byte	0x5f, 0x5f, 0x43, 0x55, 0x44, 0x41, 0x5f, 0x46, 0x54, 0x5a, 0x00
.L_0:


//--------------------- .nv.constant0.triton_poi_fused_add_constant_pad_nd_4 --------------------------
	.section	.nv.constant0.triton_poi_fused_add_constant_pad_nd_4,"a",@progbits
	.sectionflags	@""
	.align	4
.nv.constant0.triton_poi_fused_add_constant_pad_nd_4:
	.zero		572
